//
// Generated by NVIDIA NVVM Compiler
//
// Compiler Build ID: CL-36424714
// Cuda compilation tools, release 13.0, V13.0.88
// Based on NVVM 20.0.0
//

.version 9.0
.target sm_100
.address_size 64

	// .globl	bitonicSortStart
.extern .shared .align 16 .b8 as[];

.visible .entry bitonicSortStart(
	.param .u64 .ptr .align 1 bitonicSortStart_param_0,
	.param .u32 bitonicSortStart_param_1
)
{
	.reg .pred 	%p<8>;
	.reg .b32 	%r<53>;
	.reg .b64 	%rd<7>;

	ld.param.u64 	%rd3, [bitonicSortStart_param_0];
	ld.param.u32 	%r22, [bitonicSortStart_param_1];
	cvta.to.global.u64 	%rd4, %rd3;
	mov.u32 	%r1, %ntid.x;
	shl.b32 	%r2, %r1, 1;
	mov.u32 	%r23, %ctaid.x;
	mov.u32 	%r24, %tid.x;
	mad.lo.s32 	%r25, %r2, %r23, %r24;
	mul.wide.u32 	%rd5, %r25, 4;
	add.s64 	%rd1, %rd4, %rd5;
	ld.global.u32 	%r26, [%rd1];
	shl.b32 	%r27, %r24, 2;
	mov.u32 	%r28, as;
	add.s32 	%r3, %r28, %r27;
	st.shared.u32 	[%r3], %r26;
	add.s32 	%r29, %r25, %r1;
	mul.wide.u32 	%rd6, %r29, 4;
	add.s64 	%rd2, %rd4, %rd6;
	ld.global.u32 	%r30, [%rd2];
	shl.b32 	%r31, %r1, 2;
	add.s32 	%r4, %r3, %r31;
	st.shared.u32 	[%r4], %r30;
	mad.lo.s32 	%r5, %r23, %r1, %r24;
	shr.u32 	%r32, %r22, 31;
	add.s32 	%r33, %r22, %r32;
	shr.s32 	%r6, %r33, 1;
	mov.b32 	%r48, 2;
$L__BB0_1:
	shr.s32 	%r49, %r48, 1;
	setp.lt.s32 	%p1, %r49, 1;
	@%p1 bra 	$L__BB0_9;
	mov.u32 	%r50, %r48;
$L__BB0_3:
	mov.u32 	%r10, %r50;
	mov.u32 	%r50, %r49;
	setp.ge.s32 	%p2, %r5, %r6;
	@%p2 bra 	$L__BB0_8;
	and.b32  	%r34, %r10, -2;
	div.s32 	%r35, %r5, %r50;
	mul.lo.s32 	%r36, %r35, %r50;
	sub.s32 	%r37, %r5, %r36;
	mad.lo.s32 	%r38, %r35, %r34, %r37;
	xor.b32  	%r39, %r38, %r50;
	and.b32  	%r40, %r38, %r48;
	rem.u32 	%r41, %r38, %r1;
	rem.u32 	%r42, %r39, %r1;
	setp.ne.s32 	%p3, %r40, 0;
	shl.b32 	%r43, %r41, 2;
	add.s32 	%r11, %r28, %r43;
	shl.b32 	%r45, %r42, 2;
	add.s32 	%r12, %r28, %r45;
	@%p3 bra 	$L__BB0_6;
	ld.shared.u32 	%r52, [%r11];
	ld.shared.u32 	%r51, [%r12];
	setp.gt.s32 	%p5, %r52, %r51;
	@%p5 bra 	$L__BB0_7;
	bra.uni 	$L__BB0_8;
$L__BB0_6:
	ld.shared.u32 	%r52, [%r11];
	ld.shared.u32 	%r51, [%r12];
	setp.ge.s32 	%p4, %r52, %r51;
	@%p4 bra 	$L__BB0_8;
$L__BB0_7:
	st.shared.u32 	[%r11], %r51;
	st.shared.u32 	[%r12], %r52;
$L__BB0_8:
	bar.sync 	0;
	shr.u32 	%r49, %r50, 1;
	setp.gt.u32 	%p6, %r50, 1;
	@%p6 bra 	$L__BB0_3;
$L__BB0_9:
	shl.b32 	%r48, %r48, 1;
	setp.le.u32 	%p7, %r48, %r2;
	@%p7 bra 	$L__BB0_1;
	ld.shared.u32 	%r46, [%r3];
	st.global.u32 	[%rd1], %r46;
	ld.shared.u32 	%r47, [%r4];
	st.global.u32 	[%rd2], %r47;
	ret;

}
	// .globl	bitonicSortMiddle
.visible .entry bitonicSortMiddle(
	.param .u64 .ptr .align 1 bitonicSortMiddle_param_0,
	.param .u32 bitonicSortMiddle_param_1,
	.param .u32 bitonicSortMiddle_param_2,
	.param .u32 bitonicSortMiddle_param_3
)
{
	.reg .pred 	%p<5>;
	.reg .b32 	%r<26>;
	.reg .b64 	%rd<7>;

	ld.param.u64 	%rd3, [bitonicSortMiddle_param_0];
	ld.param.u32 	%r10, [bitonicSortMiddle_param_1];
	ld.param.u32 	%r8, [bitonicSortMiddle_param_2];
	ld.param.u32 	%r9, [bitonicSortMiddle_param_3];
	mov.u32 	%r11, %ctaid.x;
	mov.u32 	%r12, %ntid.x;
	mov.u32 	%r13, %tid.x;
	mad.lo.s32 	%r1, %r11, %r12, %r13;
	shr.u32 	%r14, %r10, 31;
	add.s32 	%r15, %r10, %r14;
	shr.s32 	%r16, %r15, 1;
	setp.ge.s32 	%p1, %r1, %r16;
	@%p1 bra 	$L__BB1_5;
	cvta.to.global.u64 	%rd4, %rd3;
	div.s32 	%r17, %r1, %r9;
	mul.lo.s32 	%r18, %r17, %r9;
	shl.b32 	%r19, %r18, 1;
	sub.s32 	%r20, %r1, %r18;
	add.s32 	%r21, %r19, %r20;
	xor.b32  	%r22, %r21, %r9;
	and.b32  	%r23, %r21, %r8;
	setp.ne.s32 	%p2, %r23, 0;
	mul.wide.s32 	%rd5, %r21, 4;
	add.s64 	%rd1, %rd4, %rd5;
	mul.wide.s32 	%rd6, %r22, 4;
	add.s64 	%rd2, %rd4, %rd6;
	@%p2 bra 	$L__BB1_3;
	ld.global.u32 	%r25, [%rd1];
	ld.global.u32 	%r24, [%rd2];
	setp.gt.s32 	%p4, %r25, %r24;
	@%p4 bra 	$L__BB1_4;
	bra.uni 	$L__BB1_5;
$L__BB1_3:
	ld.global.u32 	%r25, [%rd1];
	ld.global.u32 	%r24, [%rd2];
	setp.ge.s32 	%p3, %r25, %r24;
	@%p3 bra 	$L__BB1_5;
$L__BB1_4:
	st.global.u32 	[%rd1], %r24;
	st.global.u32 	[%rd2], %r25;
$L__BB1_5:
	ret;

}
	// .globl	bitonicSortFinish
.visible .entry bitonicSortFinish(
	.param .u64 .ptr .align 1 bitonicSortFinish_param_0,
	.param .u32 bitonicSortFinish_param_1,
	.param .u32 bitonicSortFinish_param_2
)
{
	.reg .pred 	%p<6>;
	.reg .b32 	%r<47>;
	.reg .b64 	%rd<7>;

	ld.param.u64 	%rd3, [bitonicSortFinish_param_0];
	ld.param.u32 	%r18, [bitonicSortFinish_param_1];
	ld.param.u32 	%r17, [bitonicSortFinish_param_2];
	cvta.to.global.u64 	%rd4, %rd3;
	mov.u32 	%r1, %ntid.x;
	shl.b32 	%r44, %r1, 1;
	mov.u32 	%r19, %ctaid.x;
	mov.u32 	%r20, %tid.x;
	mad.lo.s32 	%r21, %r44, %r19, %r20;
	mul.wide.u32 	%rd5, %r21, 4;
	add.s64 	%rd1, %rd4, %rd5;
	ld.global.u32 	%r22, [%rd1];
	shl.b32 	%r23, %r20, 2;
	mov.u32 	%r24, as;
	add.s32 	%r3, %r24, %r23;
	st.shared.u32 	[%r3], %r22;
	add.s32 	%r25, %r21, %r1;
	mul.wide.u32 	%rd6, %r25, 4;
	add.s64 	%rd2, %rd4, %rd6;
	ld.global.u32 	%r26, [%rd2];
	shl.b32 	%r27, %r1, 2;
	add.s32 	%r4, %r3, %r27;
	st.shared.u32 	[%r4], %r26;
	mad.lo.s32 	%r5, %r19, %r1, %r20;
	shr.u32 	%r28, %r18, 31;
	add.s32 	%r29, %r18, %r28;
	shr.s32 	%r6, %r29, 1;
$L__BB2_1:
	mov.u32 	%r7, %r44;
	setp.ge.s32 	%p1, %r5, %r6;
	@%p1 bra 	$L__BB2_6;
	div.s32 	%r30, %r5, %r7;
	mul.lo.s32 	%r31, %r30, %r7;
	shl.b32 	%r32, %r31, 1;
	sub.s32 	%r33, %r5, %r31;
	add.s32 	%r34, %r32, %r33;
	xor.b32  	%r35, %r34, %r7;
	and.b32  	%r36, %r34, %r17;
	rem.u32 	%r37, %r34, %r1;
	rem.u32 	%r38, %r35, %r1;
	setp.ne.s32 	%p2, %r36, 0;
	shl.b32 	%r39, %r37, 2;
	add.s32 	%r8, %r24, %r39;
	shl.b32 	%r41, %r38, 2;
	add.s32 	%r9, %r24, %r41;
	@%p2 bra 	$L__BB2_4;
	ld.shared.u32 	%r46, [%r8];
	ld.shared.u32 	%r45, [%r9];
	setp.gt.s32 	%p4, %r46, %r45;
	@%p4 bra 	$L__BB2_5;
	bra.uni 	$L__BB2_6;
$L__BB2_4:
	ld.shared.u32 	%r46, [%r8];
	ld.shared.u32 	%r45, [%r9];
	setp.ge.s32 	%p3, %r46, %r45;
	@%p3 bra 	$L__BB2_6;
$L__BB2_5:
	st.shared.u32 	[%r8], %r45;
	st.shared.u32 	[%r9], %r46;
$L__BB2_6:
	bar.sync 	0;
	shr.u32 	%r44, %r7, 1;
	setp.gt.u32 	%p5, %r7, 1;
	@%p5 bra 	$L__BB2_1;
	ld.shared.u32 	%r42, [%r3];
	st.global.u32 	[%rd1], %r42;
	ld.shared.u32 	%r43, [%r4];
	st.global.u32 	[%rd2], %r43;
	ret;

}


// ===== COMPILED SASS (sm_100) =====

	.target	sm_100

	.elftype	@"ET_EXEC"


//--------------------- .note.nv.tkinfo           --------------------------
	.section	.note.nv.tkinfo,"",@"SHT_NOTE"
	.sectionflags	@"SHF_NOTE_NV_TKINFO"
	.tkinfo
        /*0018*/ 	.word	0x00000002
        /*0030*/ 	.string	""
        /*0030*/ 	.string	"ptxas"
        /*0030*/ 	.string	"Cuda compilation tools, release 13.0, V13.0.88"
        /*0030*/ 	.string	"Build cuda_13.0.r13.0/compiler.36424714_0"
        /*0030*/ 	.string	"-arch sm_100 -m 64 "



//--------------------- .note.nv.cuinfo           --------------------------
	.section	.note.nv.cuinfo,"",@"SHT_NOTE"
	.sectionflags	@"SHF_NOTE_NV_CUINFO"
        /*0018*/ 	.short	0x0002
        /*001a*/ 	.short	0x0064
        /*001c*/ 	.short	0x0082
	.zero		2


//--------------------- .nv.info                  --------------------------
	.section	.nv.info,"",@"SHT_CUDA_INFO"
	.align	4


	//----- nvinfo : EIATTR_REGCOUNT
	.align		4
        /*0000*/ 	.byte	0x04, 0x2f
        /*0002*/ 	.short	(.L_1 - .L_0)
	.align		4
.L_0:
        /*0004*/ 	.word	index@(bitonicSortStart)
        /*0008*/ 	.word	0x00000015


	//----- nvinfo : EIATTR_FRAME_SIZE
	.align		4
.L_1:
        /*000c*/ 	.byte	0x04, 0x11
        /*000e*/ 	.short	(.L_3 - .L_2)
	.align		4
.L_2:
        /*0010*/ 	.word	index@(bitonicSortStart)
        /*0014*/ 	.word	0x00000000


	//----- nvinfo : EIATTR_REGCOUNT
	.align		4
.L_3:
        /*0018*/ 	.byte	0x04, 0x2f
        /*001a*/ 	.short	(.L_5 - .L_4)
	.align		4
.L_4:
        /*001c*/ 	.word	index@(bitonicSortMiddle)
        /*0020*/ 	.word	0x0000000c


	//----- nvinfo : EIATTR_FRAME_SIZE
	.align		4
.L_5:
        /*0024*/ 	.byte	0x04, 0x11
        /*0026*/ 	.short	(.L_7 - .L_6)
	.align		4
.L_6:
        /*0028*/ 	.word	index@(bitonicSortMiddle)
        /*002c*/ 	.word	0x00000000


	//----- nvinfo : EIATTR_REGCOUNT
	.align		4
.L_7:
        /*0030*/ 	.byte	0x04, 0x2f
        /*0032*/ 	.short	(.L_9 - .L_8)
	.align		4
.L_8:
        /*0034*/ 	.word	index@(bitonicSortFinish)
        /*0038*/ 	.word	0x00000013


	//----- nvinfo : EIATTR_FRAME_SIZE
	.align		4
.L_9:
        /*003c*/ 	.byte	0x04, 0x11
        /*003e*/ 	.short	(.L_11 - .L_10)
	.align		4
.L_10:
        /*0040*/ 	.word	index@(bitonicSortFinish)
        /*0044*/ 	.word	0x00000000


	//----- nvinfo : EIATTR_MIN_STACK_SIZE
	.align		4
.L_11:
        /*0048*/ 	.byte	0x04, 0x12
        /*004a*/ 	.short	(.L_13 - .L_12)
	.align		4
.L_12:
        /*004c*/ 	.word	index@(bitonicSortFinish)
        /*0050*/ 	.word	0x00000000


	//----- nvinfo : EIATTR_MIN_STACK_SIZE
	.align		4
.L_13:
        /*0054*/ 	.byte	0x04, 0x12
        /*0056*/ 	.short	(.L_15 - .L_14)
	.align		4
.L_14:
        /*0058*/ 	.word	index@(bitonicSortMiddle)
        /*005c*/ 	.word	0x00000000


	//----- nvinfo : EIATTR_MIN_STACK_SIZE
	.align		4
.L_15:
        /*0060*/ 	.byte	0x04, 0x12
        /*0062*/ 	.short	(.L_17 - .L_16)
	.align		4
.L_16:
        /*0064*/ 	.word	index@(bitonicSortStart)
        /*0068*/ 	.word	0x00000000
.L_17:


//--------------------- .nv.compat                --------------------------
	.section	.nv.compat,"",@"SHT_CUDA_COMPAT_INFO"
	.align	4
        /*0000*/ 	.byte	0x02, 0x09, 0x00, 0x00, 0x02, 0x02, 0x01, 0x00, 0x02, 0x05, 0x05, 0x00, 0x03, 0x07, 0x01, 0x01
        /*0010*/ 	.byte	0x02, 0x03, 0x00, 0x00, 0x02, 0x06, 0x01, 0x00, 0x04, 0x0b, 0x08, 0x00, 0x09, 0x00, 0x00, 0x00
        /*0020*/ 	.byte	0x00, 0x00, 0x00, 0x00


//--------------------- .nv.info.bitonicSortFinish --------------------------
	.section	.nv.info.bitonicSortFinish,"",@"SHT_CUDA_INFO"
	.sectionflags	@""
	.align	4


	//----- nvinfo : EIATTR_CUDA_API_VERSION
	.align		4
        /*0000*/ 	.byte	0x04, 0x37
        /*0002*/ 	.short	(.L_19 - .L_18)
.L_18:
        /*0004*/ 	.word	0x00000082


	//----- nvinfo : EIATTR_KPARAM_INFO
	.align		4
.L_19:
        /*0008*/ 	.byte	0x04, 0x17
        /*000a*/ 	.short	(.L_21 - .L_20)
.L_20:
        /*000c*/ 	.word	0x00000000
        /*0010*/ 	.short	0x0002
        /*0012*/ 	.short	0x000c
        /*0014*/ 	.byte	0x00, 0xf0, 0x11, 0x00


	//----- nvinfo : EIATTR_KPARAM_INFO
	.align		4
.L_21:
        /*0018*/ 	.byte	0x04, 0x17
        /*001a*/ 	.short	(.L_23 - .L_22)
.L_22:
        /*001c*/ 	.word	0x00000000
        /*0020*/ 	.short	0x0001
        /*0022*/ 	.short	0x0008
        /*0024*/ 	.byte	0x00, 0xf0, 0x11, 0x00


	//----- nvinfo : EIATTR_KPARAM_INFO
	.align		4
.L_23:
        /*0028*/ 	.byte	0x04, 0x17
        /*002a*/ 	.short	(.L_25 - .L_24)
.L_24:
        /*002c*/ 	.word	0x00000000
        /*0030*/ 	.short	0x0000
        /*0032*/ 	.short	0x0000
        /*0034*/ 	.byte	0x00, 0xf5, 0x21, 0x00


	//----- nvinfo : EIATTR_SPARSE_MMA_MASK
	.align		4
.L_25:
        /*0038*/ 	.byte	0x03, 0x50
        /*003a*/ 	.short	0x0000


	//----- nvinfo : EIATTR_MAXREG_COUNT
	.align		4
        /*003c*/ 	.byte	0x03, 0x1b
        /*003e*/ 	.short	0x00ff


	//----- nvinfo : EIATTR_NUM_BARRIERS
	.align		4
        /*0040*/ 	.byte	0x02, 0x4c
        /*0042*/ 	.byte	0x01
	.zero		1


	//----- nvinfo : EIATTR_MERCURY_ISA_VERSION
	.align		4
        /*0044*/ 	.byte	0x03, 0x5f
        /*0046*/ 	.short	0x0101


	//----- nvinfo : EIATTR_VRC_CTA_INIT_COUNT
	.align		4
        /*0048*/ 	.byte	0x02, 0x4a
	.zero		1
	.zero		1


	//----- nvinfo : EIATTR_EXIT_INSTR_OFFSETS
	.align		4
        /*004c*/ 	.byte	0x04, 0x1c
        /*004e*/ 	.short	(.L_27 - .L_26)


	//   ....[0]....
.L_26:
        /*0050*/ 	.word	0x000006f0


	//----- nvinfo : EIATTR_CRS_STACK_SIZE
	.align		4
.L_27:
        /*0054*/ 	.byte	0x04, 0x1e
        /*0056*/ 	.short	(.L_29 - .L_28)
.L_28:
        /*0058*/ 	.word	0x00000000


	//----- nvinfo : EIATTR_CBANK_PARAM_SIZE
	.align		4
.L_29:
        /*005c*/ 	.byte	0x03, 0x19
        /*005e*/ 	.short	0x0010


	//----- nvinfo : EIATTR_PARAM_CBANK
	.align		4
        /*0060*/ 	.byte	0x04, 0x0a
        /*0062*/ 	.short	(.L_31 - .L_30)
	.align		4
.L_30:
        /*0064*/ 	.word	index@(.nv.constant0.bitonicSortFinish)
        /*0068*/ 	.short	0x0380
        /*006a*/ 	.short	0x0010


	//----- nvinfo : EIATTR_SW_WAR
	.align		4
.L_31:
        /*006c*/ 	.byte	0x04, 0x36
        /*006e*/ 	.short	(.L_33 - .L_32)
.L_32:
        /*0070*/ 	.word	0x00000008
.L_33:


//--------------------- .nv.info.bitonicSortMiddle --------------------------
	.section	.nv.info.bitonicSortMiddle,"",@"SHT_CUDA_INFO"
	.sectionflags	@""
	.align	4


	//----- nvinfo : EIATTR_CUDA_API_VERSION
	.align		4
        /*0000*/ 	.byte	0x04, 0x37
        /*0002*/ 	.short	(.L_35 - .L_34)
.L_34:
        /*0004*/ 	.word	0x00000082


	//----- nvinfo : EIATTR_KPARAM_INFO
	.align		4
.L_35:
        /*0008*/ 	.byte	0x04, 0x17
        /*000a*/ 	.short	(.L_37 - .L_36)
.L_36:
        /*000c*/ 	.word	0x00000000
        /*0010*/ 	.short	0x0003
        /*0012*/ 	.short	0x0010
        /*0014*/ 	.byte	0x00, 0xf0, 0x11, 0x00


	//----- nvinfo : EIATTR_KPARAM_INFO
	.align		4
.L_37:
        /*0018*/ 	.byte	0x04, 0x17
        /*001a*/ 	.short	(.L_39 - .L_38)
.L_38:
        /*001c*/ 	.word	0x00000000
        /*0020*/ 	.short	0x0002
        /*0022*/ 	.short	0x000c
        /*0024*/ 	.byte	0x00, 0xf0, 0x11, 0x00


	//----- nvinfo : EIATTR_KPARAM_INFO
	.align		4
.L_39:
        /*0028*/ 	.byte	0x04, 0x17
        /*002a*/ 	.short	(.L_41 - .L_40)
.L_40:
        /*002c*/ 	.word	0x00000000
        /*0030*/ 	.short	0x0001
        /*0032*/ 	.short	0x0008
        /*0034*/ 	.byte	0x00, 0xf0, 0x11, 0x00


	//----- nvinfo : EIATTR_KPARAM_INFO
	.align		4
.L_41:
        /*0038*/ 	.byte	0x04, 0x17
        /*003a*/ 	.short	(.L_43 - .L_42)
.L_42:
        /*003c*/ 	.word	0x00000000
        /*0040*/ 	.short	0x0000
        /*0042*/ 	.short	0x0000
        /*0044*/ 	.byte	0x00, 0xf5, 0x21, 0x00


	//----- nvinfo : EIATTR_SPARSE_MMA_MASK
	.align		4
.L_43:
        /*0048*/ 	.byte	0x03, 0x50
        /*004a*/ 	.short	0x0000


	//----- nvinfo : EIATTR_MAXREG_COUNT
	.align		4
        /*004c*/ 	.byte	0x03, 0x1b
        /*004e*/ 	.short	0x00ff


	//----- nvinfo : EIATTR_MERCURY_ISA_VERSION
	.align		4
        /*0050*/ 	.byte	0x03, 0x5f
        /*0052*/ 	.short	0x0101


	//----- nvinfo : EIATTR_VRC_CTA_INIT_COUNT
	.align		4
        /*0054*/ 	.byte	0x02, 0x4a
	.zero		1
	.zero		1


	//----- nvinfo : EIATTR_EXIT_INSTR_OFFSETS
	.align		4
        /*0058*/ 	.byte	0x04, 0x1c
        /*005a*/ 	.short	(.L_45 - .L_44)


	//   ....[0]....
.L_44:
        /*005c*/ 	.word	0x00000090


	//   ....[1]....
        /*0060*/ 	.word	0x00000330


	//   ....[2]....
        /*0064*/ 	.word	0x00000370


	//   ....[3]....
        /*0068*/ 	.word	0x000003b0


	//----- nvinfo : EIATTR_CRS_STACK_SIZE
	.align		4
.L_45:
        /*006c*/ 	.byte	0x04, 0x1e
        /*006e*/ 	.short	(.L_47 - .L_46)
.L_46:
        /*0070*/ 	.word	0x00000000


	//----- nvinfo : EIATTR_CBANK_PARAM_SIZE
	.align		4
.L_47:
        /*0074*/ 	.byte	0x03, 0x19
        /*0076*/ 	.short	0x0014


	//----- nvinfo : EIATTR_PARAM_CBANK
	.align		4
        /*0078*/ 	.byte	0x04, 0x0a
        /*007a*/ 	.short	(.L_49 - .L_48)
	.align		4
.L_48:
        /*007c*/ 	.word	index@(.nv.constant0.bitonicSortMiddle)
        /*0080*/ 	.short	0x0380
        /*0082*/ 	.short	0x0014


	//----- nvinfo : EIATTR_SW_WAR
	.align		4
.L_49:
        /*0084*/ 	.byte	0x04, 0x36
        /*0086*/ 	.short	(.L_51 - .L_50)
.L_50:
        /*0088*/ 	.word	0x00000008
.L_51:


//--------------------- .nv.info.bitonicSortStart --------------------------
	.section	.nv.info.bitonicSortStart,"",@"SHT_CUDA_INFO"
	.sectionflags	@""
	.align	4


	//----- nvinfo : EIATTR_CUDA_API_VERSION
	.align		4
        /*0000*/ 	.byte	0x04, 0x37
        /*0002*/ 	.short	(.L_53 - .L_52)
.L_52:
        /*0004*/ 	.word	0x00000082


	//----- nvinfo : EIATTR_KPARAM_INFO
	.align		4
.L_53:
        /*0008*/ 	.byte	0x04, 0x17
        /*000a*/ 	.short	(.L_55 - .L_54)
.L_54:
        /*000c*/ 	.word	0x00000000
        /*0010*/ 	.short	0x0001
        /*0012*/ 	.short	0x0008
        /*0014*/ 	.byte	0x00, 0xf0, 0x11, 0x00


	//----- nvinfo : EIATTR_KPARAM_INFO
	.align		4
.L_55:
        /*0018*/ 	.byte	0x04, 0x17
        /*001a*/ 	.short	(.L_57 - .L_56)
.L_56:
        /*001c*/ 	.word	0x00000000
        /*0020*/ 	.short	0x0000
        /*0022*/ 	.short	0x0000
        /*0024*/ 	.byte	0x00, 0xf5, 0x21, 0x00


	//----- nvinfo : EIATTR_SPARSE_MMA_MASK
	.align		4
.L_57:
        /*0028*/ 	.byte	0x03, 0x50
        /*002a*/ 	.short	0x0000


	//----- nvinfo : EIATTR_MAXREG_COUNT
	.align		4
        /*002c*/ 	.byte	0x03, 0x1b
        /*002e*/ 	.short	0x00ff


	//----- nvinfo : EIATTR_NUM_BARRIERS
	.align		4
        /*0030*/ 	.byte	0x02, 0x4c
        /*0032*/ 	.byte	0x01
	.zero		1


	//----- nvinfo : EIATTR_MERCURY_ISA_VERSION
	.align		4
        /*0034*/ 	.byte	0x03, 0x5f
        /*0036*/ 	.short	0x0101


	//----- nvinfo : EIATTR_VRC_CTA_INIT_COUNT
	.align		4
        /*0038*/ 	.byte	0x02, 0x4a
	.zero		1
	.zero		1


	//----- nvinfo : EIATTR_EXIT_INSTR_OFFSETS
	.align		4
        /*003c*/ 	.byte	0x04, 0x1c
        /*003e*/ 	.short	(.L_59 - .L_58)


	//   ....[0]....
.L_58:
        /*0040*/ 	.word	0x000007a0


	//----- nvinfo : EIATTR_CRS_STACK_SIZE
	.align		4
.L_59:
        /*0044*/ 	.byte	0x04, 0x1e
        /*0046*/ 	.short	(.L_61 - .L_60)
.L_60:
        /*0048*/ 	.word	0x00000000


	//----- nvinfo : EIATTR_CBANK_PARAM_SIZE
	.align		4
.L_61:
        /*004c*/ 	.byte	0x03, 0x19
        /*004e*/ 	.short	0x000c


	//----- nvinfo : EIATTR_PARAM_CBANK
	.align		4
        /*0050*/ 	.byte	0x04, 0x0a
        /*0052*/ 	.short	(.L_63 - .L_62)
	.align		4
.L_62:
        /*0054*/ 	.word	index@(.nv.constant0.bitonicSortStart)
        /*0058*/ 	.short	0x0380
        /*005a*/ 	.short	0x000c


	//----- nvinfo : EIATTR_SW_WAR
	.align		4
.L_63:
        /*005c*/ 	.byte	0x04, 0x36
        /*005e*/ 	.short	(.L_65 - .L_64)
.L_64:
        /*0060*/ 	.word	0x00000008
.L_65:


//--------------------- .nv.callgraph             --------------------------
	.section	.nv.callgraph,"",@"SHT_CUDA_CALLGRAPH"
	.align	4
	.sectionentsize	8
	.align		4
        /*0000*/ 	.word	0x00000000
	.align		4
        /*0004*/ 	.word	0xffffffff
	.align		4
        /*0008*/ 	.word	0x00000000
	.align		4
        /*000c*/ 	.word	0xfffffffe
	.align		4
        /*0010*/ 	.word	0x00000000
	.align		4
        /*0014*/ 	.word	0xfffffffd
	.align		4
        /*0018*/ 	.word	0x00000000
	.align		4
        /*001c*/ 	.word	0xfffffffc


//--------------------- .text.bitonicSortFinish   --------------------------
	.section	.text.bitonicSortFinish,"ax",@progbits
	.align	128
        .global         bitonicSortFinish
        .type           bitonicSortFinish,@function
        .size           bitonicSortFinish,(.L_x_20 - bitonicSortFinish)
        .other          bitonicSortFinish,@"STO_CUDA_ENTRY STV_DEFAULT"
bitonicSortFinish:
.text.bitonicSortFinish:
[----:B------:R-:W-:Y:S01]  /*0000*/  LDC R1, c[0x0][0x37c] ;  /* 0x0000df00ff017b82 */ /* 0x000fe20000000800 */
[----:B------:R-:W0:Y:S07]  /*0010*/  S2R R9, SR_TID.X ;  /* 0x0000000000097919 */ /* 0x000e2e0000002100 */
[----:B------:R-:W1:Y:S01]  /*0020*/  LDC R0, c[0x0][0x360] ;  /* 0x0000d800ff007b82 */ /* 0x000e620000000800 */
[----:B------:R-:W2:Y:S01]  /*0030*/  LDCU.64 UR8, c[0x0][0x358] ;  /* 0x00006b00ff0877ac */ /* 0x000ea20008000a00 */
[----:B------:R-:W3:Y:S06]  /*0040*/  LDCU UR6, c[0x0][0x388] ;  /* 0x00007100ff0677ac */ /* 0x000eec0008000800 */
[----:B------:R-:W0:Y:S08]  /*0050*/  S2UR UR7, SR_CTAID.X ;  /* 0x00000000000779c3 */ /* 0x000e300000002500 */
[----:B------:R-:W4:Y:S01]  /*0060*/  LDC.64 R4, c[0x0][0x380] ;  /* 0x0000e000ff047b82 */ /* 0x000f220000000a00 */
[----:B-1----:R-:W-:-:S04]  /*0070*/  IMAD.SHL.U32 R6, R0, 0x2, RZ ;  /* 0x0000000200067824 */ /* 0x002fc800078e00ff */
[----:B0-----:R-:W-:-:S04]  /*0080*/  IMAD R3, R6, UR7, R9 ;  /* 0x0000000706037c24 */ /* 0x001fc8000f8e0209 */
[C---:B------:R-:W-:Y:S02]  /*0090*/  IMAD.IADD R7, R3.reuse, 0x1, R0 ;  /* 0x0000000103077824 */ /* 0x040fe400078e0200 */
[----:B----4-:R-:W-:-:S04]  /*00a0*/  IMAD.WIDE.U32 R2, R3, 0x4, R4 ;  /* 0x0000000403027825 */ /* 0x010fc800078e0004 */
[----:B------:R-:W-:Y:S01]  /*00b0*/  IMAD.WIDE.U32 R4, R7, 0x4, R4 ;  /* 0x0000000407047825 */ /* 0x000fe200078e0004 */
[----:B--2---:R-:W2:Y:S04]  /*00c0*/  LDG.E R10, desc[UR8][R2.64] ;  /* 0x00000008020a7981 */ /* 0x004ea8000c1e1900 */
[----:B------:R-:W4:Y:S01]  /*00d0*/  LDG.E R11, desc[UR8][R4.64] ;  /* 0x00000008040b7981 */ /* 0x000f22000c1e1900 */
[----:B------:R-:W0:Y:S01]  /*00e0*/  S2UR UR5, SR_CgaCtaId ;  /* 0x00000000000579c3 */ /* 0x000e220000008800 */
[----:B------:R-:W-:Y:S02]  /*00f0*/  UMOV UR4, 0x400 ;  /* 0x0000040000047882 */ /* 0x000fe40000000000 */
[----:B0-----:R-:W-:Y:S02]  /*0100*/  ULEA UR4, UR5, UR4, 0x18 ;  /* 0x0000000405047291 */ /* 0x001fe4000f8ec0ff */
[----:B---3--:R-:W-:Y:S01]  /*0110*/  ULEA.HI UR5, UR6, UR6, URZ, 0x1 ;  /* 0x0000000606057291 */ /* 0x008fe2000f8f08ff */
[----:B------:R-:W0:Y:S03]  /*0120*/  LDCU UR6, c[0x0][0x38c] ;  /* 0x00007180ff0677ac */ /* 0x000e260008000800 */
[----:B------:R-:W-:Y:S01]  /*0130*/  LEA R7, R9, UR4, 0x2 ;  /* 0x0000000409077c11 */ /* 0x000fe2000f8e10ff */
[----:B------:R-:W-:Y:S01]  /*0140*/  IMAD R9, R0, UR7, R9 ;  /* 0x0000000700097c24 */ /* 0x000fe2000f8e0209 */
[----:B------:R-:W-:-:S03]  /*0150*/  USHF.R.S32.HI UR5, URZ, 0x1, UR5 ;  /* 0x00000001ff057899 */ /* 0x000fc60008011405 */
[----:B------:R-:W-:-:S03]  /*0160*/  IMAD R8, R0, 0x4, R7 ;  /* 0x0000000400087824 */ /* 0x000fc600078e0207 */
[----:B------:R-:W-:Y:S01]  /*0170*/  ISETP.GE.AND P0, PT, R9, UR5, PT ;  /* 0x0000000509007c0c */ /* 0x000fe2000bf06270 */
[----:B--2---:R1:W-:Y:S04]  /*0180*/  STS [R7], R10 ;  /* 0x0000000a07007388 */ /* 0x0043e80000000800 */
[----:B0---4-:R1:W-:Y:S08]  /*0190*/  STS [R8], R11 ;  /* 0x0000000b08007388 */ /* 0x0113f00000000800 */
.L_x_5:
[----:B------:R-:W-:Y:S04]  /*01a0*/  BSSY.RECONVERGENT B0, `(.L_x_0) ;  /* 0x000004b000007945 */ /* 0x000fe80003800200 */
[----:B0-----:R-:W-:Y:S05]  /*01b0*/  @P0 BRA `(.L_x_1) ;  /* 0x0000000400240947 */ /* 0x001fea0003800000 */
[-C--:B------:R-:W-:Y:S01]  /*01c0*/  IABS R14, R6.reuse ;  /* 0x00000006000e7213 */ /* 0x080fe20000000000 */
[----:B------:R-:W-:Y:S01]  /*01d0*/  BSSY.RELIABLE B1, `(.L_x_2) ;  /* 0x0000045000017945 */ /* 0x000fe20003800100 */
[----:B------:R-:W-:Y:S02]  /*01e0*/  IABS R15, R9 ;  /* 0x00000009000f7213 */ /* 0x000fe40000000000 */
[----:B------:R-:W0:Y:S01]  /*01f0*/  I2F.RP R12, R14 ;  /* 0x0000000e000c7306 */ /* 0x000e220000209400 */
[----:B------:R-:W-:-:S07]  /*0200*/  IABS R16, R6 ;  /* 0x0000000600107213 */ /* 0x000fce0000000000 */
[----:B0-----:R-:W1:Y:S02]  /*0210*/  MUFU.RCP R12, R12 ;  /* 0x0000000c000c7308 */ /* 0x001e640000001000 */
[----:B-1----:R-:W-:-:S06]  /*0220*/  IADD3 R10, PT, PT, R12, 0xffffffe, RZ ;  /* 0x0ffffffe0c0a7810 */ /* 0x002fcc0007ffe0ff */
[----:B------:R-:W0:Y:S08]  /*0230*/  I2F.U32.RP R12, R0 ;  /* 0x00000000000c7306 */ /* 0x000e300000209000 */
[----:B------:R1:W2:Y:S08]  /*0240*/  F2I.FTZ.U32.TRUNC.NTZ R11, R10 ;  /* 0x0000000a000b7305 */ /* 0x0002b0000021f000 */
[----:B0-----:R-:W0:Y:S01]  /*0250*/  MUFU.RCP R12, R12 ;  /* 0x0000000c000c7308 */ /* 0x001e220000001000 */
[----:B-1----:R-:W-:-:S02]  /*0260*/  IMAD.MOV.U32 R10, RZ, RZ, RZ ;  /* 0x000000ffff0a7224 */ /* 0x002fc400078e00ff */
[----:B--2---:R-:W-:-:S04]  /*0270*/  IMAD.MOV R13, RZ, RZ, -R11 ;  /* 0x000000ffff0d7224 */ /* 0x004fc800078e0a0b */
[----:B------:R-:W-:-:S04]  /*0280*/  IMAD R13, R13, R14, RZ ;  /* 0x0000000e0d0d7224 */ /* 0x000fc800078e02ff */
[----:B------:R-:W-:-:S04]  /*0290*/  IMAD.HI.U32 R11, R11, R13, R10 ;  /* 0x0000000d0b0b7227 */ /* 0x000fc800078e000a */
[----:B------:R-:W-:Y:S02]  /*02a0*/  IMAD.MOV R13, RZ, RZ, -R16 ;  /* 0x000000ffff0d7224 */ /* 0x000fe400078e0a10 */
[----:B------:R-:W-:-:S04]  /*02b0*/  IMAD.HI.U32 R10, R11, R15, RZ ;  /* 0x0000000f0b0a7227 */ /* 0x000fc800078e00ff */
[----:B------:R-:W-:-:S05]  /*02c0*/  IMAD R11, R10, R13, R15 ;  /* 0x0000000d0a0b7224 */ /* 0x000fca00078e020f */
[----:B------:R-:W-:-:S13]  /*02d0*/  ISETP.GT.U32.AND P3, PT, R14, R11, PT ;  /* 0x0000000b0e00720c */ /* 0x000fda0003f64070 */
[-C--:B------:R-:W-:Y:S01]  /*02e0*/  @!P3 IADD3 R11, PT, PT, R11, -R14.reuse, RZ ;  /* 0x8000000e0b0bb210 */ /* 0x080fe20007ffe0ff */
[----:B------:R-:W-:Y:S01]  /*02f0*/  @!P3 VIADD R10, R10, 0x1 ;  /* 0x000000010a0ab836 */ /* 0x000fe20000000000 */
[----:B------:R-:W-:Y:S02]  /*0300*/  ISETP.NE.AND P3, PT, R6, RZ, PT ;  /* 0x000000ff0600720c */ /* 0x000fe40003f65270 */
[----:B------:R-:W-:Y:S02]  /*0310*/  ISETP.GE.U32.AND P1, PT, R11, R14, PT ;  /* 0x0000000e0b00720c */ /* 0x000fe40003f26070 */
[----:B------:R-:W-:-:S04]  /*0320*/  LOP3.LUT R11, R9, R6, RZ, 0x3c, !PT ;  /* 0x00000006090b7212 */ /* 0x000fc800078e3cff */
[----:B------:R-:W-:Y:S01]  /*0330*/  ISETP.GE.AND P2, PT, R11, RZ, PT ;  /* 0x000000ff0b00720c */ /* 0x000fe20003f46270 */
[----:B0-----:R-:W-:-:S06]  /*0340*/  VIADD R11, R12, 0xffffffe ;  /* 0x0ffffffe0c0b7836 */ /* 0x001fcc0000000000 */
[----:B------:R-:W-:Y:S01]  /*0350*/  @P1 VIADD R10, R10, 0x1 ;  /* 0x000000010a0a1836 */ /* 0x000fe20000000000 */
[----:B------:R-:W0:Y:S05]  /*0360*/  F2I.FTZ.U32.TRUNC.NTZ R11, R11 ;  /* 0x0000000b000b7305 */ /* 0x000e2a000021f000 */
[----:B------:R-:W-:Y:S02]  /*0370*/  @!P2 IADD3 R10, PT, PT, -R10, RZ, RZ ;  /* 0x000000ff0a0aa210 */ /* 0x000fe40007ffe1ff */
[----:B------:R-:W-:-:S05]  /*0380*/  @!P3 LOP3.LUT R10, RZ, R6, RZ, 0x33, !PT ;  /* 0x00000006ff0ab212 */ /* 0x000fca00078e33ff */
[----:B------:R-:W-:Y:S02]  /*0390*/  IMAD R10, R10, R6, RZ ;  /* 0x000000060a0a7224 */ /* 0x000fe400078e02ff */
[----:B0-----:R-:W-:Y:S02]  /*03a0*/  IMAD.MOV R15, RZ, RZ, -R11 ;  /* 0x000000ffff0f7224 */ /* 0x001fe400078e0a0b */
[----:B------:R-:W-:Y:S02]  /*03b0*/  IMAD.IADD R13, R9, 0x1, -R10 ;  /* 0x00000001090d7824 */ /* 0x000fe400078e0a0a */
[----:B------:R-:W-:-:S03]  /*03c0*/  IMAD R15, R15, R0, RZ ;  /* 0x000000000f0f7224 */ /* 0x000fc600078e02ff */
[----:B------:R-:W-:Y:S01]  /*03d0*/  LEA R13, R10, R13, 0x1 ;  /* 0x0000000d0a0d7211 */ /* 0x000fe200078e08ff */
[----:B------:R-:W-:-:S04]  /*03e0*/  IMAD.MOV.U32 R10, RZ, RZ, RZ ;  /* 0x000000ffff0a7224 */ /* 0x000fc800078e00ff */
[----:B------:R-:W-:Y:S01]  /*03f0*/  IMAD.HI.U32 R10, R11, R15, R10 ;  /* 0x0000000f0b0a7227 */ /* 0x000fe200078e000a */
[----:B------:R-:W-:-:S05]  /*0400*/  LOP3.LUT R11, R13, R6, RZ, 0x3c, !PT ;  /* 0x000000060d0b7212 */ /* 0x000fca00078e3cff */
[----:B------:R-:W-:-:S04]  /*0410*/  IMAD.HI.U32 R12, R10, R13, RZ ;  /* 0x0000000d0a0c7227 */ /* 0x000fc800078e00ff */
[----:B------:R-:W-:-:S04]  /*0420*/  IMAD.HI.U32 R10, R10, R11, RZ ;  /* 0x0000000b0a0a7227 */ /* 0x000fc800078e00ff */
[----:B------:R-:W-:Y:S01]  /*0430*/  IMAD.MOV R12, RZ, RZ, -R12 ;  /* 0x000000ffff0c7224 */ /* 0x000fe200078e0a0c */
[----:B------:R-:W-:-:S03]  /*0440*/  IADD3 R10, PT, PT, -R10, RZ, RZ ;  /* 0x000000ff0a0a7210 */ /* 0x000fc60007ffe1ff */
[C---:B------:R-:W-:Y:S02]  /*0450*/  IMAD R15, R0.reuse, R12, R13 ;  /* 0x0000000c000f7224 */ /* 0x040fe400078e020d */
[----:B------:R-:W-:Y:S01]  /*0460*/  IMAD R11, R0, R10, R11 ;  /* 0x0000000a000b7224 */ /* 0x000fe200078e020b */
[-C--:B------:R-:W-:Y:S02]  /*0470*/  LOP3.LUT R10, RZ, R0.reuse, RZ, 0x33, !PT ;  /* 0x00000000ff0a7212 */ /* 0x080fe400078e33ff */
[-C--:B------:R-:W-:Y:S02]  /*0480*/  ISETP.GE.U32.AND P1, PT, R15, R0.reuse, PT ;  /* 0x000000000f00720c */ /* 0x080fe40003f26070 */
[----:B------:R-:W-:-:S11]  /*0490*/  ISETP.GE.U32.AND P2, PT, R11, R0, PT ;  /* 0x000000000b00720c */ /* 0x000fd60003f46070 */
[--C-:B------:R-:W-:Y:S01]  /*04a0*/  @P1 IMAD.IADD R15, R15, 0x1, -R0.reuse ;  /* 0x000000010f0f1824 */ /* 0x100fe200078e0a00 */
[----:B------:R-:W-:Y:S01]  /*04b0*/  ISETP.NE.U32.AND P1, PT, R0, RZ, PT ;  /* 0x000000ff0000720c */ /* 0x000fe20003f25070 */
[----:B------:R-:W-:-:S03]  /*04c0*/  @P2 IMAD.IADD R11, R11, 0x1, -R0 ;  /* 0x000000010b0b2824 */ /* 0x000fc600078e0a00 */
[-C--:B------:R-:W-:Y:S02]  /*04d0*/  ISETP.GE.U32.AND P2, PT, R15, R0.reuse, PT ;  /* 0x000000000f00720c */ /* 0x080fe40003f46070 */
[----:B------:R-:W-:-:S11]  /*04e0*/  ISETP.GE.U32.AND P3, PT, R11, R0, PT ;  /* 0x000000000b00720c */ /* 0x000fd60003f66070 */
[----:B------:R-:W-:Y:S02]  /*04f0*/  @P2 IADD3 R15, PT, PT, R15, -R0, RZ ;  /* 0x800000000f0f2210 */ /* 0x000fe40007ffe0ff */
[----:B------:R-:W-:Y:S01]  /*0500*/  LOP3.LUT P2, RZ, R13, UR6, RZ, 0xc0, !PT ;  /* 0x000000060dff7c12 */ /* 0x000fe2000f84c0ff */
[----:B------:R-:W-:Y:S01]  /*0510*/  @P3 IMAD.IADD R11, R11, 0x1, -R0 ;  /* 0x000000010b0b3824 */ /* 0x000fe200078e0a00 */
[----:B------:R-:W-:-:S04]  /*0520*/  SEL R15, R10, R15, !P1 ;  /* 0x0000000f0a0f7207 */ /* 0x000fc80004800000 */
[----:B------:R-:W-:Y:S02]  /*0530*/  SEL R10, R10, R11, !P1 ;  /* 0x0000000b0a0a7207 */ /* 0x000fe40004800000 */
[----:B------:R-:W-:Y:S02]  /*0540*/  LEA R12, R15, UR4, 0x2 ;  /* 0x000000040f0c7c11 */ /* 0x000fe4000f8e10ff */
[----:B------:R-:W-:-:S03]  /*0550*/  LEA R13, R10, UR4, 0x2 ;  /* 0x000000040a0d7c11 */ /* 0x000fc6000f8e10ff */
[----:B------:R-:W-:Y:S05]  /*0560*/  @P2 BRA `(.L_x_3) ;  /* 0x0000000000182947 */ /* 0x000fea0003800000 */
[----:B------:R-:W-:Y:S04]  /*0570*/  LDS R10, [R12] ;  /* 0x000000000c0a7984 */ /* 0x000fe80000000800 */
[----:B------:R-:W0:Y:S02]  /*0580*/  LDS R11, [R13] ;  /* 0x000000000d0b7984 */ /* 0x000e240000000800 */
[----:B0-----:R-:W-:-:S13]  /*0590*/  ISETP.GT.AND P1, PT, R10, R11, PT ;  /* 0x0000000b0a00720c */ /* 0x001fda0003f24270 */
[----:B------:R-:W-:Y:S05]  /*05a0*/  @!P1 BREAK.RELIABLE B1 ;  /* 0x0000000000019942 */ /* 0x000fea0003800100 */
[----:B------:R-:W-:Y:S05]  /*05b0*/  @P1 BRA `(.L_x_4) ;  /* 0x0000000000181947 */ /* 0x000fea0003800000 */
[----:B------:R-:W-:Y:S05]  /*05c0*/  BRA `(.L_x_1) ;  /* 0x0000000000207947 */ /* 0x000fea0003800000 */
.L_x_3:
[----:B------:R-:W-:Y:S04]  /*05d0*/  LDS R10, [R12] ;  /* 0x000000000c0a7984 */ /* 0x000fe80000000800 */
[----:B------:R-:W0:Y:S02]  /*05e0*/  LDS R11, [R13] ;  /* 0x000000000d0b7984 */ /* 0x000e240000000800 */
[----:B0-----:R-:W-:-:S13]  /*05f0*/  ISETP.GE.AND P1, PT, R10, R11, PT ;  /* 0x0000000b0a00720c */ /* 0x001fda0003f26270 */
[----:B------:R-:W-:Y:S05]  /*0600*/  @P1 BREAK.RELIABLE B1 ;  /* 0x0000000000011942 */ /* 0x000fea0003800100 */
[----:B------:R-:W-:Y:S05]  /*0610*/  @P1 BRA `(.L_x_1) ;  /* 0x00000000000c1947 */ /* 0x000fea0003800000 */
.L_x_4:
[----:B------:R-:W-:Y:S05]  /*0620*/  BSYNC.RELIABLE B1 ;  /* 0x0000000000017941 */ /* 0x000fea0003800100 */
.L_x_2:
[----:B------:R0:W-:Y:S04]  /*0630*/  STS [R12], R11 ;  /* 0x0000000b0c007388 */ /* 0x0001e80000000800 */
[----:B------:R0:W-:Y:S02]  /*0640*/  STS [R13], R10 ;  /* 0x0000000a0d007388 */ /* 0x0001e40000000800 */
.L_x_1:
[----:B------:R-:W-:Y:S05]  /*0650*/  BSYNC.RECONVERGENT B0 ;  /* 0x0000000000007941 */ /* 0x000fea0003800200 */
.L_x_0:
[----:B------:R-:W-:Y:S05]  /*0660*/  WARPSYNC.ALL ;  /* 0x0000000000007948 */ /* 0x000fea0003800000 */
[----:B------:R-:W-:Y:S01]  /*0670*/  BAR.SYNC.DEFER_BLOCKING 0x0 ;  /* 0x0000000000007b1d */ /* 0x000fe20000010000 */
[----:B------:R-:W-:Y:S02]  /*0680*/  ISETP.GT.U32.AND P1, PT, R6, 0x1, PT ;  /* 0x000000010600780c */ /* 0x000fe40003f24070 */
[----:B------:R-:W-:-:S11]  /*0690*/  SHF.R.U32.HI R6, RZ, 0x1, R6 ;  /* 0x00000001ff067819 */ /* 0x000fd60000011606 */
[----:B------:R-:W-:Y:S05]  /*06a0*/  @P1 BRA `(.L_x_5) ;  /* 0xfffffff800bc1947 */ /* 0x000fea000383ffff */
[----:B-1----:R-:W1:Y:S04]  /*06b0*/  LDS R7, [R7] ;  /* 0x0000000007077984 */ /* 0x002e680000000800 */
[----:B------:R-:W2:Y:S04]  /*06c0*/  LDS R9, [R8] ;  /* 0x0000000008097984 */ /* 0x000ea80000000800 */
[----:B-1----:R-:W-:Y:S04]  /*06d0*/  STG.E desc[UR8][R2.64], R7 ;  /* 0x0000000702007986 */ /* 0x002fe8000c101908 */
[----:B--2---:R-:W-:Y:S01]  /*06e0*/  STG.E desc[UR8][R4.64], R9 ;  /* 0x0000000904007986 */ /* 0x004fe2000c101908 */
[----:B------:R-:W-:Y:S05]  /*06f0*/  EXIT ;  /* 0x000000000000794d */ /* 0x000fea0003800000 */
.L_x_6:
[----:B------:R-:W-:-:S00]  /*0700*/  BRA `(.L_x_6) ;  /* 0xfffffffc00fc7947 */ /* 0x000fc0000383ffff */
[----:B------:R-:W-:-:S00]  /*0710*/  NOP ;  /* 0x0000000000007918 */ /* 0x000fc00000000000 */
        /* <DEDUP_REMOVED lines=14> */
.L_x_20:


//--------------------- .text.bitonicSortMiddle   --------------------------
	.section	.text.bitonicSortMiddle,"ax",@progbits
	.align	128
        .global         bitonicSortMiddle
        .type           bitonicSortMiddle,@function
        .size           bitonicSortMiddle,(.L_x_21 - bitonicSortMiddle)
        .other          bitonicSortMiddle,@"STO_CUDA_ENTRY STV_DEFAULT"
bitonicSortMiddle:
.text.bitonicSortMiddle:
[----:B------:R-:W-:Y:S01]  /*0000*/  LDC R1, c[0x0][0x37c] ;  /* 0x0000df00ff017b82 */ /* 0x000fe20000000800 */
[----:B------:R-:W0:Y:S07]  /*0010*/  S2R R3, SR_TID.X ;  /* 0x0000000000037919 */ /* 0x000e2e0000002100 */
[----:B------:R-:W0:Y:S01]  /*0020*/  S2UR UR5, SR_CTAID.X ;  /* 0x00000000000579c3 */ /* 0x000e220000002500 */
[----:B------:R-:W1:Y:S07]  /*0030*/  LDCU UR4, c[0x0][0x388] ;  /* 0x00007100ff0477ac */ /* 0x000e6e0008000800 */
[----:B------:R-:W0:Y:S01]  /*0040*/  LDC R0, c[0x0][0x360] ;  /* 0x0000d800ff007b82 */ /* 0x000e220000000800 */
[----:B-1----:R-:W-:-:S04]  /*0050*/  ULEA.HI UR4, UR4, UR4, URZ, 0x1 ;  /* 0x0000000404047291 */ /* 0x002fc8000f8f08ff */
[----:B------:R-:W-:Y:S01]  /*0060*/  USHF.R.S32.HI UR4, URZ, 0x1, UR4 ;  /* 0x00000001ff047899 */ /* 0x000fe20008011404 */
[----:B0-----:R-:W-:-:S05]  /*0070*/  IMAD R0, R0, UR5, R3 ;  /* 0x0000000500007c24 */ /* 0x001fca000f8e0203 */
[----:B------:R-:W-:-:S13]  /*0080*/  ISETP.GE.AND P0, PT, R0, UR4, PT ;  /* 0x0000000400007c0c */ /* 0x000fda000bf06270 */
[----:B------:R-:W-:Y:S05]  /*0090*/  @P0 EXIT ;  /* 0x000000000000094d */ /* 0x000fea0003800000 */
[----:B------:R-:W0:Y:S01]  /*00a0*/  LDC R7, c[0x0][0x390] ;  /* 0x0000e400ff077b82 */ /* 0x000e220000000800 */
[----:B------:R-:W1:Y:S01]  /*00b0*/  LDCU UR6, c[0x0][0x38c] ;  /* 0x00007180ff0677ac */ /* 0x000e620008000800 */
[----:B------:R-:W-:Y:S01]  /*00c0*/  BSSY.RECONVERGENT B0, `(.L_x_7) ;  /* 0x000002c000007945 */ /* 0x000fe20003800200 */
[----:B------:R-:W2:Y:S01]  /*00d0*/  LDCU.64 UR4, c[0x0][0x358] ;  /* 0x00006b00ff0477ac */ /* 0x000ea20008000a00 */
[----:B0-----:R-:W-:-:S04]  /*00e0*/  IABS R5, R7 ;  /* 0x0000000700057213 */ /* 0x001fc80000000000 */
[----:B------:R-:W0:Y:S08]  /*00f0*/  I2F.RP R4, R5 ;  /* 0x0000000500047306 */ /* 0x000e300000209400 */
[----:B0-----:R-:W0:Y:S02]  /*0100*/  MUFU.RCP R4, R4 ;  /* 0x0000000400047308 */ /* 0x001e240000001000 */
[----:B0-----:R-:W-:-:S06]  /*0110*/  VIADD R2, R4, 0xffffffe ;  /* 0x0ffffffe04027836 */ /* 0x001fcc0000000000 */
[----:B------:R0:W3:Y:S02]  /*0120*/  F2I.FTZ.U32.TRUNC.NTZ R3, R2 ;  /* 0x0000000200037305 */ /* 0x0000e4000021f000 */
[----:B0-----:R-:W-:Y:S02]  /*0130*/  HFMA2 R2, -RZ, RZ, 0, 0 ;  /* 0x00000000ff027431 */ /* 0x001fe400000001ff */
[----:B---3--:R-:W-:-:S04]  /*0140*/  IMAD.MOV R6, RZ, RZ, -R3 ;  /* 0x000000ffff067224 */ /* 0x008fc800078e0a03 */
[----:B------:R-:W-:Y:S01]  /*0150*/  IMAD R9, R6, R5, RZ ;  /* 0x0000000506097224 */ /* 0x000fe200078e02ff */
[----:B------:R-:W-:-:S03]  /*0160*/  IABS R6, R0 ;  /* 0x0000000000067213 */ /* 0x000fc60000000000 */
[----:B------:R-:W-:Y:S01]  /*0170*/  IMAD.HI.U32 R3, R3, R9, R2 ;  /* 0x0000000903037227 */ /* 0x000fe200078e0002 */
[----:B------:R-:W-:-:S04]  /*0180*/  LOP3.LUT R2, R0, R7, RZ, 0x3c, !PT ;  /* 0x0000000700027212 */ /* 0x000fc800078e3cff */
[----:B------:R-:W-:Y:S01]  /*0190*/  ISETP.GE.AND P1, PT, R2, RZ, PT ;  /* 0x000000ff0200720c */ /* 0x000fe20003f26270 */
[----:B------:R-:W-:-:S04]  /*01a0*/  IMAD.HI.U32 R3, R3, R6, RZ ;  /* 0x0000000603037227 */ /* 0x000fc800078e00ff */
[----:B------:R-:W-:-:S04]  /*01b0*/  IMAD.MOV R4, RZ, RZ, -R3 ;  /* 0x000000ffff047224 */ /* 0x000fc800078e0a03 */
[----:B------:R-:W-:-:S05]  /*01c0*/  IMAD R4, R5, R4, R6 ;  /* 0x0000000405047224 */ /* 0x000fca00078e0206 */
[----:B------:R-:W-:-:S13]  /*01d0*/  ISETP.GT.U32.AND P2, PT, R5, R4, PT ;  /* 0x000000040500720c */ /* 0x000fda0003f44070 */
[----:B------:R-:W-:Y:S01]  /*01e0*/  @!P2 IMAD.IADD R4, R4, 0x1, -R5 ;  /* 0x000000010404a824 */ /* 0x000fe200078e0a05 */
[----:B------:R-:W-:Y:S02]  /*01f0*/  @!P2 IADD3 R3, PT, PT, R3, 0x1, RZ ;  /* 0x000000010303a810 */ /* 0x000fe40007ffe0ff */
[----:B------:R-:W-:Y:S02]  /*0200*/  ISETP.NE.AND P2, PT, R7, RZ, PT ;  /* 0x000000ff0700720c */ /* 0x000fe40003f45270 */
[----:B------:R-:W-:-:S13]  /*0210*/  ISETP.GE.U32.AND P0, PT, R4, R5, PT ;  /* 0x000000050400720c */ /* 0x000fda0003f06070 */
[----:B------:R-:W-:-:S04]  /*0220*/  @P0 VIADD R3, R3, 0x1 ;  /* 0x0000000103030836 */ /* 0x000fc80000000000 */
[----:B------:R-:W-:Y:S02]  /*0230*/  IMAD.MOV.U32 R4, RZ, RZ, R3 ;  /* 0x000000ffff047224 */ /* 0x000fe400078e0003 */
[----:B------:R-:W0:Y:S03]  /*0240*/  LDC.64 R2, c[0x0][0x380] ;  /* 0x0000e000ff027b82 */ /* 0x000e260000000a00 */
[----:B------:R-:W-:Y:S02]  /*0250*/  @!P1 IADD3 R4, PT, PT, -R4, RZ, RZ ;  /* 0x000000ff04049210 */ /* 0x000fe40007ffe1ff */
[----:B------:R-:W-:-:S05]  /*0260*/  @!P2 LOP3.LUT R4, RZ, R7, RZ, 0x33, !PT ;  /* 0x00000007ff04a212 */ /* 0x000fca00078e33ff */
[----:B------:R-:W-:-:S04]  /*0270*/  IMAD R5, R4, R7, RZ ;  /* 0x0000000704057224 */ /* 0x000fc800078e02ff */
[----:B------:R-:W-:-:S05]  /*0280*/  IMAD.IADD R0, R0, 0x1, -R5 ;  /* 0x0000000100007824 */ /* 0x000fca00078e0a05 */
[----:B------:R-:W-:-:S04]  /*0290*/  LEA R5, R5, R0, 0x1 ;  /* 0x0000000005057211 */ /* 0x000fc800078e08ff */
[C---:B-1----:R-:W-:Y:S02]  /*02a0*/  LOP3.LUT P0, RZ, R5.reuse, UR6, RZ, 0xc0, !PT ;  /* 0x0000000605ff7c12 */ /* 0x042fe4000f80c0ff */
[C---:B------:R-:W-:Y:S01]  /*02b0*/  LOP3.LUT R7, R5.reuse, R7, RZ, 0x3c, !PT ;  /* 0x0000000705077212 */ /* 0x040fe200078e3cff */
[----:B0-----:R-:W-:-:S04]  /*02c0*/  IMAD.WIDE R4, R5, 0x4, R2 ;  /* 0x0000000405047825 */ /* 0x001fc800078e0202 */
[----:B------:R-:W-:-:S06]  /*02d0*/  IMAD.WIDE R2, R7, 0x4, R2 ;  /* 0x0000000407027825 */ /* 0x000fcc00078e0202 */
[----:B--2---:R-:W-:Y:S05]  /*02e0*/  @P0 BRA `(.L_x_8) ;  /* 0x0000000000140947 */ /* 0x004fea0003800000 */
[----:B------:R-:W2:Y:S04]  /*02f0*/  LDG.E R7, desc[UR4][R4.64] ;  /* 0x0000000404077981 */ /* 0x000ea8000c1e1900 */
[----:B------:R-:W2:Y:S02]  /*0300*/  LDG.E R0, desc[UR4][R2.64] ;  /* 0x0000000402007981 */ /* 0x000ea4000c1e1900 */
[----:B--2---:R-:W-:-:S13]  /*0310*/  ISETP.GT.AND P0, PT, R7, R0, PT ;  /* 0x000000000700720c */ /* 0x004fda0003f04270 */
[----:B------:R-:W-:Y:S05]  /*0320*/  @P0 BRA `(.L_x_9) ;  /* 0x0000000000140947 */ /* 0x000fea0003800000 */
[----:B------:R-:W-:Y:S05]  /*0330*/  EXIT ;  /* 0x000000000000794d */ /* 0x000fea0003800000 */
.L_x_8:
[----:B------:R-:W2:Y:S04]  /*0340*/  LDG.E R7, desc[UR4][R4.64] ;  /* 0x0000000404077981 */ /* 0x000ea8000c1e1900 */
[----:B------:R-:W2:Y:S02]  /*0350*/  LDG.E R0, desc[UR4][R2.64] ;  /* 0x0000000402007981 */ /* 0x000ea4000c1e1900 */
[----:B--2---:R-:W-:-:S13]  /*0360*/  ISETP.GE.AND P0, PT, R7, R0, PT ;  /* 0x000000000700720c */ /* 0x004fda0003f06270 */
[----:B------:R-:W-:Y:S05]  /*0370*/  @P0 EXIT ;  /* 0x000000000000094d */ /* 0x000fea0003800000 */
.L_x_9:
[----:B------:R-:W-:Y:S05]  /*0380*/  BSYNC.RECONVERGENT B0 ;  /* 0x0000000000007941 */ /* 0x000fea0003800200 */
.L_x_7:
[----:B------:R-:W-:Y:S04]  /*0390*/  STG.E desc[UR4][R4.64], R0 ;  /* 0x0000000004007986 */ /* 0x000fe8000c101904 */
[----:B------:R-:W-:Y:S01]  /*03a0*/  STG.E desc[UR4][R2.64], R7 ;  /* 0x0000000702007986 */ /* 0x000fe2000c101904 */
[----:B------:R-:W-:Y:S05]  /*03b0*/  EXIT ;  /* 0x000000000000794d */ /* 0x000fea0003800000 */
.L_x_10:
        /* <DEDUP_REMOVED lines=12> */
.L_x_21:


//--------------------- .text.bitonicSortStart    --------------------------
	.section	.text.bitonicSortStart,"ax",@progbits
	.align	128
        .global         bitonicSortStart
        .type           bitonicSortStart,@function
        .size           bitonicSortStart,(.L_x_22 - bitonicSortStart)
        .other          bitonicSortStart,@"STO_CUDA_ENTRY STV_DEFAULT"
bitonicSortStart:
.text.bitonicSortStart:
[----:B------:R-:W-:Y:S01]  /*0000*/  LDC R1, c[0x0][0x37c] ;  /* 0x0000df00ff017b82 */ /* 0x000fe20000000800 */
[----:B------:R-:W0:Y:S07]  /*0010*/  S2R R9, SR_TID.X ;  /* 0x0000000000097919 */ /* 0x000e2e0000002100 */
[----:B------:R-:W1:Y:S01]  /*0020*/  LDC R0, c[0x0][0x360] ;  /* 0x0000d800ff007b82 */ /* 0x000e620000000800 */
[----:B------:R-:W2:Y:S07]  /*0030*/  LDCU.64 UR8, c[0x0][0x358] ;  /* 0x00006b00ff0877ac */ /* 0x000eae0008000a00 */
[----:B------:R-:W0:Y:S08]  /*0040*/  S2UR UR7, SR_CTAID.X ;  /* 0x00000000000779c3 */ /* 0x000e300000002500 */
[----:B------:R-:W3:Y:S08]  /*0050*/  LDC.64 R4, c[0x0][0x380] ;  /* 0x0000e000ff047b82 */ /* 0x000ef00000000a00 */
[----:B------:R-:W4:Y:S01]  /*0060*/  S2UR UR5, SR_CgaCtaId ;  /* 0x00000000000579c3 */ /* 0x000f220000008800 */
[----:B-1----:R-:W-:Y:S01]  /*0070*/  IMAD.SHL.U32 R6, R0, 0x2, RZ ;  /* 0x0000000200067824 */ /* 0x002fe200078e00ff */
[----:B------:R-:W-:Y:S01]  /*0080*/  UMOV UR4, 0x400 ;  /* 0x0000040000047882 */ /* 0x000fe20000000000 */
[----:B------:R-:W1:Y:S02]  /*0090*/  LDCU UR6, c[0x0][0x388] ;  /* 0x00007100ff0677ac */ /* 0x000e640008000800 */
[----:B0-----:R-:W-:-:S04]  /*00a0*/  IMAD R3, R6, UR7, R9 ;  /* 0x0000000706037c24 */ /* 0x001fc8000f8e0209 */
[C---:B------:R-:W-:Y:S02]  /*00b0*/  IMAD.IADD R7, R3.reuse, 0x1, R0 ;  /* 0x0000000103077824 */ /* 0x040fe400078e0200 */
[----:B---3--:R-:W-:-:S04]  /*00c0*/  IMAD.WIDE.U32 R2, R3, 0x4, R4 ;  /* 0x0000000403027825 */ /* 0x008fc800078e0004 */
[----:B------:R-:W-:Y:S01]  /*00d0*/  IMAD.WIDE.U32 R4, R7, 0x4, R4 ;  /* 0x0000000407047825 */ /* 0x000fe200078e0004 */
[----:B--2---:R-:W2:Y:S04]  /*00e0*/  LDG.E R10, desc[UR8][R2.64] ;  /* 0x00000008020a7981 */ /* 0x004ea8000c1e1900 */
[----:B------:R-:W3:Y:S01]  /*00f0*/  LDG.E R11, desc[UR8][R4.64] ;  /* 0x00000008040b7981 */ /* 0x000ee2000c1e1900 */
[----:B----4-:R-:W-:Y:S02]  /*0100*/  ULEA UR4, UR5, UR4, 0x18 ;  /* 0x0000000405047291 */ /* 0x010fe4000f8ec0ff */
[----:B-1----:R-:W-:-:S04]  /*0110*/  ULEA.HI UR5, UR6, UR6, URZ, 0x1 ;  /* 0x0000000606057291 */ /* 0x002fc8000f8f08ff */
[----:B------:R-:W-:Y:S01]  /*0120*/  LEA R7, R9, UR4, 0x2 ;  /* 0x0000000409077c11 */ /* 0x000fe2000f8e10ff */
[----:B------:R-:W-:Y:S01]  /*0130*/  USHF.R.S32.HI UR5, URZ, 0x1, UR5 ;  /* 0x00000001ff057899 */ /* 0x000fe20008011405 */
[----:B------:R-:W-:-:S03]  /*0140*/  IMAD R9, R0, UR7, R9 ;  /* 0x0000000700097c24 */ /* 0x000fc6000f8e0209 */
[----:B------:R-:W-:Y:S02]  /*0150*/  IMAD R8, R0, 0x4, R7 ;  /* 0x0000000400087824 */ /* 0x000fe400078e0207 */
[----:B------:R-:W-:Y:S01]  /*0160*/  ISETP.GE.AND P0, PT, R9, UR5, PT ;  /* 0x0000000509007c0c */ /* 0x000fe2000bf06270 */
[----:B------:R-:W-:Y:S01]  /*0170*/  UMOV UR5, 0x2 ;  /* 0x0000000200057882 */ /* 0x000fe20000000000 */
[----:B--2---:R0:W-:Y:S04]  /*0180*/  STS [R7], R10 ;  /* 0x0000000a07007388 */ /* 0x0041e80000000800 */
[----:B---3--:R0:W-:Y:S07]  /*0190*/  STS [R8], R11 ;  /* 0x0000000b08007388 */ /* 0x0081ee0000000800 */
.L_x_18:
[----:B------:R-:W-:-:S04]  /*01a0*/  USHF.R.S32.HI UR6, URZ, 0x1, UR5 ;  /* 0x00000001ff067899 */ /* 0x000fc80008011405 */
[----:B------:R-:W-:-:S09]  /*01b0*/  UISETP.GE.AND UP0, UPT, UR6, 0x1, UPT ;  /* 0x000000010600788c */ /* 0x000fd2000bf06270 */
[----:B------:R-:W-:Y:S05]  /*01c0*/  BRA.U !UP0, `(.L_x_11) ;  /* 0x0000000508587547 */ /* 0x000fea000b800000 */
[----:B------:R-:W-:Y:S01]  /*01d0*/  MOV R12, UR6 ;  /* 0x00000006000c7c02 */ /* 0x000fe20008000f00 */
[----:B0-----:R-:W-:-:S07]  /*01e0*/  IMAD.U32 R10, RZ, RZ, UR5 ;  /* 0x00000005ff0a7e24 */ /* 0x001fce000f8e00ff */
.L_x_17:
[----:B------:R-:W-:Y:S01]  /*01f0*/  BSSY.RECONVERGENT B0, `(.L_x_12) ;  /* 0x000004e000007945 */ /* 0x000fe20003800200 */
[----:B------:R-:W-:Y:S02]  /*0200*/  IMAD.MOV.U32 R11, RZ, RZ, R10 ;  /* 0x000000ffff0b7224 */ /* 0x000fe400078e000a */
[----:B------:R-:W-:Y:S01]  /*0210*/  IMAD.MOV.U32 R10, RZ, RZ, R12 ;  /* 0x000000ffff0a7224 */ /* 0x000fe200078e000c */
[----:B------:R-:W-:Y:S06]  /*0220*/  @P0 BRA `(.L_x_13) ;  /* 0x0000000400280947 */ /* 0x000fec0003800000 */
[-C--:B------:R-:W-:Y:S01]  /*0230*/  IABS R14, R10.reuse ;  /* 0x0000000a000e7213 */ /* 0x080fe20000000000 */
[----:B------:R-:W-:Y:S01]  /*0240*/  BSSY.RELIABLE B1, `(.L_x_14) ;  /* 0x0000046000017945 */ /* 0x000fe20003800100 */
[----:B------:R-:W-:Y:S02]  /*0250*/  IABS R16, R9 ;  /* 0x0000000900107213 */ /* 0x000fe40000000000 */
[----:B------:R-:W0:Y:S01]  /*0260*/  I2F.RP R15, R14 ;  /* 0x0000000e000f7306 */ /* 0x000e220000209400 */
[----:B------:R-:W-:-:S07]  /*0270*/  IABS R18, R10 ;  /* 0x0000000a00127213 */ /* 0x000fce0000000000 */
[----:B0-----:R-:W0:Y:S02]  /*0280*/  MUFU.RCP R15, R15 ;  /* 0x0000000f000f7308 */ /* 0x001e240000001000 */
[----:B0-----:R-:W-:-:S06]  /*0290*/  IADD3 R12, PT, PT, R15, 0xffffffe, RZ ;  /* 0x0ffffffe0f0c7810 */ /* 0x001fcc0007ffe0ff */
        /* <DEDUP_REMOVED lines=9> */
[----:B------:R-:W-:Y:S01]  /*0330*/  IMAD R13, R12, R17, R16 ;  /* 0x000000110c0d7224 */ /* 0x000fe200078e0210 */
[----:B------:R-:W-:-:S04]  /*0340*/  LOP3.LUT R16, R11, 0xfffffffe, RZ, 0xc0, !PT ;  /* 0xfffffffe0b107812 */ /* 0x000fc800078ec0ff */
        /* <DEDUP_REMOVED lines=8> */
[----:B------:R-:W-:Y:S01]  /*03d0*/  @P1 IADD3 R12, PT, PT, R12, 0x1, RZ ;  /* 0x000000010c0c1810 */ /* 0x000fe20007ffe0ff */
[----:B------:R-:W0:Y:S05]  /*03e0*/  F2I.FTZ.U32.TRUNC.NTZ R13, R13 ;  /* 0x0000000d000d7305 */ /* 0x000e2a000021f000 */
[----:B------:R-:W-:Y:S01]  /*03f0*/  @!P2 IMAD.MOV R12, RZ, RZ, -R12 ;  /* 0x000000ffff0ca224 */ /* 0x000fe200078e0a0c */
[----:B------:R-:W-:-:S04]  /*0400*/  @!P3 LOP3.LUT R12, RZ, R10, RZ, 0x33, !PT ;  /* 0x0000000aff0cb212 */ /* 0x000fc800078e33ff */
[----:B------:R-:W-:-:S05]  /*0410*/  IADD3 R14, PT, PT, -R12, RZ, RZ ;  /* 0x000000ff0c0e7210 */ /* 0x000fca0007ffe1ff */
[----:B------:R-:W-:Y:S02]  /*0420*/  IMAD R11, R10, R14, R9 ;  /* 0x0000000e0a0b7224 */ /* 0x000fe400078e0209 */
[----:B0-----:R-:W-:Y:S02]  /*0430*/  IMAD.MOV R15, RZ, RZ, -R13 ;  /* 0x000000ffff0f7224 */ /* 0x001fe400078e0a0d */
[----:B------:R-:W-:Y:S02]  /*0440*/  IMAD R11, R16, R12, R11 ;  /* 0x0000000c100b7224 */ /* 0x000fe400078e020b */
[----:B------:R-:W-:Y:S02]  /*0450*/  IMAD R15, R15, R0, RZ ;  /* 0x000000000f0f7224 */ /* 0x000fe400078e02ff */
        /* <DEDUP_REMOVED lines=31> */
.L_x_15:
[----:B------:R-:W-:Y:S04]  /*0650*/  LDS R11, [R15] ;  /* 0x000000000f0b7984 */ /* 0x000fe80000000800 */
[----:B------:R-:W0:Y:S02]  /*0660*/  LDS R12, [R14] ;  /* 0x000000000e0c7984 */ /* 0x000e240000000800 */
[----:B0-----:R-:W-:-:S13]  /*0670*/  ISETP.GE.AND P1, PT, R11, R12, PT ;  /* 0x0000000c0b00720c */ /* 0x001fda0003f26270 */
[----:B------:R-:W-:Y:S05]  /*0680*/  @P1 BREAK.RELIABLE B1 ;  /* 0x0000000000011942 */ /* 0x000fea0003800100 */
[----:B------:R-:W-:Y:S05]  /*0690*/  @P1 BRA `(.L_x_13) ;  /* 0x00000000000c1947 */ /* 0x000fea0003800000 */
.L_x_16:
[----:B------:R-:W-:Y:S05]  /*06a0*/  BSYNC.RELIABLE B1 ;  /* 0x0000000000017941 */ /* 0x000fea0003800100 */
.L_x_14:
[----:B------:R0:W-:Y:S04]  /*06b0*/  STS [R15], R12 ;  /* 0x0000000c0f007388 */ /* 0x0001e80000000800 */
[----:B------:R0:W-:Y:S02]  /*06c0*/  STS [R14], R11 ;  /* 0x0000000b0e007388 */ /* 0x0001e40000000800 */
.L_x_13:
[----:B------:R-:W-:Y:S05]  /*06d0*/  BSYNC.RECONVERGENT B0 ;  /* 0x0000000000007941 */ /* 0x000fea0003800200 */
.L_x_12:
[----:B------:R-:W-:Y:S05]  /*06e0*/  WARPSYNC.ALL ;  /* 0x0000000000007948 */ /* 0x000fea0003800000 */
[----:B------:R-:W-:Y:S01]  /*06f0*/  BAR.SYNC.DEFER_BLOCKING 0x0 ;  /* 0x0000000000007b1d */ /* 0x000fe20000010000 */
[----:B------:R-:W-:Y:S02]  /*0700*/  ISETP.GT.U32.AND P1, PT, R10, 0x1, PT ;  /* 0x000000010a00780c */ /* 0x000fe40003f24070 */
[----:B0-----:R-:W-:-:S11]  /*0710*/  SHF.R.U32.HI R12, RZ, 0x1, R10 ;  /* 0x00000001ff0c7819 */ /* 0x001fd6000001160a */
[----:B------:R-:W-:Y:S05]  /*0720*/  @P1 BRA `(.L_x_17) ;  /* 0xfffffff800b01947 */ /* 0x000fea000383ffff */
.L_x_11:
[----:B------:R-:W-:-:S06]  /*0730*/  USHF.L.U32 UR5, UR5, 0x1, URZ ;  /* 0x0000000105057899 */ /* 0x000fcc00080006ff */
[----:B------:R-:W-:-:S13]  /*0740*/  ISETP.LT.U32.AND P1, PT, R6, UR5, PT ;  /* 0x0000000506007c0c */ /* 0x000fda000bf21070 */
[----:B------:R-:W-:Y:S05]  /*0750*/  @!P1 BRA `(.L_x_18) ;  /* 0xfffffff800909947 */ /* 0x000fea000383ffff */
[----:B0-----:R-:W0:Y:S04]  /*0760*/  LDS R7, [R7] ;  /* 0x0000000007077984 */ /* 0x001e280000000800 */
[----:B------:R-:W1:Y:S04]  /*0770*/  LDS R9, [R8] ;  /* 0x0000000008097984 */ /* 0x000e680000000800 */
[----:B0-----:R-:W-:Y:S04]  /*0780*/  STG.E desc[UR8][R2.64], R7 ;  /* 0x0000000702007986 */ /* 0x001fe8000c101908 */
[----:B-1----:R-:W-:Y:S01]  /*0790*/  STG.E desc[UR8][R4.64], R9 ;  /* 0x0000000904007986 */ /* 0x002fe2000c101908 */
[----:B------:R-:W-:Y:S05]  /*07a0*/  EXIT ;  /* 0x000000000000794d */ /* 0x000fea0003800000 */
.L_x_19:
        /* <DEDUP_REMOVED lines=13> */
.L_x_22:


//--------------------- .nv.shared.bitonicSortFinish --------------------------
	.section	.nv.shared.bitonicSortFinish,"aw",@nobits
	.sectionflags	@""
	.align	16
	.zero		1024


//--------------------- .nv.shared.reserved.0     --------------------------
	.section	.nv.shared.reserved.0,"aw",@nobits
	.weak		__nv_reservedSMEM_offset_0_alias
	.size		__nv_reservedSMEM_offset_0_alias, 0, 64
	.other		__nv_reservedSMEM_offset_0_alias,@"STO_CUDA_RESERVED_SHARED STV_DEFAULT"
__nv_reservedSMEM_offset_0_alias:
	.zero		0
	.zero		64


//--------------------- .nv.shared.bitonicSortMiddle --------------------------
	.section	.nv.shared.bitonicSortMiddle,"aw",@nobits
	.sectionflags	@""
	.align	16
	.zero		1024


//--------------------- .nv.shared.bitonicSortStart --------------------------
	.section	.nv.shared.bitonicSortStart,"aw",@nobits
	.sectionflags	@""
	.align	16
	.zero		1024


//--------------------- .nv.constant0.bitonicSortFinish --------------------------
	.section	.nv.constant0.bitonicSortFinish,"a",@progbits
	.sectionflags	@""
	.align	4
.nv.constant0.bitonicSortFinish:
	.zero		912


//--------------------- .nv.constant0.bitonicSortMiddle --------------------------
	.section	.nv.constant0.bitonicSortMiddle,"a",@progbits
	.sectionflags	@""
	.align	4
.nv.constant0.bitonicSortMiddle:
	.zero		916


//--------------------- .nv.constant0.bitonicSortStart --------------------------
	.section	.nv.constant0.bitonicSortStart,"a",@progbits
	.sectionflags	@""
	.align	4
.nv.constant0.bitonicSortStart:
	.zero		908


//--------------------- SYMBOLS --------------------------

	.type		.nv.reservedSmem.offset0,@object
	.size		.nv.reservedSmem.offset0,0x4
	.type		.nv.reservedSmem.cap,@object
	.size		.nv.reservedSmem.cap,0x4
